//
// Generated by NVIDIA NVVM Compiler
//
// Compiler Build ID: CL-36424714
// Cuda compilation tools, release 13.0, V13.0.88
// Based on NVVM 20.0.0
//

.version 9.0
.target sm_100
.address_size 64

	// .globl	_Z12vectorAddGPUPiS_S_

.visible .entry _Z12vectorAddGPUPiS_S_(
	.param .u64 .ptr .align 1 _Z12vectorAddGPUPiS_S__param_0,
	.param .u64 .ptr .align 1 _Z12vectorAddGPUPiS_S__param_1,
	.param .u64 .ptr .align 1 _Z12vectorAddGPUPiS_S__param_2
)
{
	.reg .b32 	%r<5>;
	.reg .b64 	%rd<11>;

	ld.param.u64 	%rd1, [_Z12vectorAddGPUPiS_S__param_0];
	ld.param.u64 	%rd2, [_Z12vectorAddGPUPiS_S__param_1];
	ld.param.u64 	%rd3, [_Z12vectorAddGPUPiS_S__param_2];
	cvta.to.global.u64 	%rd4, %rd3;
	cvta.to.global.u64 	%rd5, %rd2;
	cvta.to.global.u64 	%rd6, %rd1;
	mov.u32 	%r1, %ctaid.x;
	mul.wide.u32 	%rd7, %r1, 4;
	add.s64 	%rd8, %rd6, %rd7;
	ld.global.u32 	%r2, [%rd8];
	add.s64 	%rd9, %rd5, %rd7;
	ld.global.u32 	%r3, [%rd9];
	add.s32 	%r4, %r3, %r2;
	add.s64 	%rd10, %rd4, %rd7;
	st.global.u32 	[%rd10], %r4;
	ret;

}


// ===== COMPILED SASS (sm_100) =====

	.target	sm_100

	.elftype	@"ET_EXEC"


//--------------------- .note.nv.tkinfo           --------------------------
	.section	.note.nv.tkinfo,"",@"SHT_NOTE"
	.sectionflags	@"SHF_NOTE_NV_TKINFO"
	.tkinfo
        /*0018*/ 	.word	0x00000002
        /*0030*/ 	.string	""
        /*0030*/ 	.string	"ptxas"
        /*0030*/ 	.string	"Cuda compilation tools, release 13.0, V13.0.88"
        /*0030*/ 	.string	"Build cuda_13.0.r13.0/compiler.36424714_0"
        /*0030*/ 	.string	"-arch sm_100 -m 64 "



//--------------------- .note.nv.cuinfo           --------------------------
	.section	.note.nv.cuinfo,"",@"SHT_NOTE"
	.sectionflags	@"SHF_NOTE_NV_CUINFO"
        /*0018*/ 	.short	0x0002
        /*001a*/ 	.short	0x0064
        /*001c*/ 	.short	0x0082
	.zero		2


//--------------------- .nv.info                  --------------------------
	.section	.nv.info,"",@"SHT_CUDA_INFO"
	.align	4


	//----- nvinfo : EIATTR_REGCOUNT
	.align		4
        /*0000*/ 	.byte	0x04, 0x2f
        /*0002*/ 	.short	(.L_1 - .L_0)
	.align		4
.L_0:
        /*0004*/ 	.word	index@(_Z12vectorAddGPUPiS_S_)
        /*0008*/ 	.word	0x0000000c


	//----- nvinfo : EIATTR_FRAME_SIZE
	.align		4
.L_1:
        /*000c*/ 	.byte	0x04, 0x11
        /*000e*/ 	.short	(.L_3 - .L_2)
	.align		4
.L_2:
        /*0010*/ 	.word	index@(_Z12vectorAddGPUPiS_S_)
        /*0014*/ 	.word	0x00000000


	//----- nvinfo : EIATTR_MIN_STACK_SIZE
	.align		4
.L_3:
        /*0018*/ 	.byte	0x04, 0x12
        /*001a*/ 	.short	(.L_5 - .L_4)
	.align		4
.L_4:
        /*001c*/ 	.word	index@(_Z12vectorAddGPUPiS_S_)
        /*0020*/ 	.word	0x00000000
.L_5:


//--------------------- .nv.compat                --------------------------
	.section	.nv.compat,"",@"SHT_CUDA_COMPAT_INFO"
	.align	4
        /*0000*/ 	.byte	0x02, 0x09, 0x00, 0x00, 0x02, 0x02, 0x01, 0x00, 0x02, 0x05, 0x05, 0x00, 0x03, 0x07, 0x01, 0x01
        /*0010*/ 	.byte	0x02, 0x03, 0x00, 0x00, 0x02, 0x06, 0x01, 0x00, 0x04, 0x0b, 0x08, 0x00, 0x09, 0x00, 0x00, 0x00
        /*0020*/ 	.byte	0x00, 0x00, 0x00, 0x00


//--------------------- .nv.info._Z12vectorAddGPUPiS_S_ --------------------------
	.section	.nv.info._Z12vectorAddGPUPiS_S_,"",@"SHT_CUDA_INFO"
	.sectionflags	@""
	.align	4


	//----- nvinfo : EIATTR_CUDA_API_VERSION
	.align		4
        /*0000*/ 	.byte	0x04, 0x37
        /*0002*/ 	.short	(.L_7 - .L_6)
.L_6:
        /*0004*/ 	.word	0x00000082


	//----- nvinfo : EIATTR_KPARAM_INFO
	.align		4
.L_7:
        /*0008*/ 	.byte	0x04, 0x17
        /*000a*/ 	.short	(.L_9 - .L_8)
.L_8:
        /*000c*/ 	.word	0x00000000
        /*0010*/ 	.short	0x0002
        /*0012*/ 	.short	0x0010
        /*0014*/ 	.byte	0x00, 0xf5, 0x21, 0x00


	//----- nvinfo : EIATTR_KPARAM_INFO
	.align		4
.L_9:
        /*0018*/ 	.byte	0x04, 0x17
        /*001a*/ 	.short	(.L_11 - .L_10)
.L_10:
        /*001c*/ 	.word	0x00000000
        /*0020*/ 	.short	0x0001
        /*0022*/ 	.short	0x0008
        /*0024*/ 	.byte	0x00, 0xf5, 0x21, 0x00


	//----- nvinfo : EIATTR_KPARAM_INFO
	.align		4
.L_11:
        /*0028*/ 	.byte	0x04, 0x17
        /*002a*/ 	.short	(.L_13 - .L_12)
.L_12:
        /*002c*/ 	.word	0x00000000
        /*0030*/ 	.short	0x0000
        /*0032*/ 	.short	0x0000
        /*0034*/ 	.byte	0x00, 0xf5, 0x21, 0x00


	//----- nvinfo : EIATTR_SPARSE_MMA_MASK
	.align		4
.L_13:
        /*0038*/ 	.byte	0x03, 0x50
        /*003a*/ 	.short	0x0000


	//----- nvinfo : EIATTR_MAXREG_COUNT
	.align		4
        /*003c*/ 	.byte	0x03, 0x1b
        /*003e*/ 	.short	0x00ff


	//----- nvinfo : EIATTR_MERCURY_ISA_VERSION
	.align		4
        /*0040*/ 	.byte	0x03, 0x5f
        /*0042*/ 	.short	0x0101


	//----- nvinfo : EIATTR_VRC_CTA_INIT_COUNT
	.align		4
        /*0044*/ 	.byte	0x02, 0x4a
	.zero		1
	.zero		1


	//----- nvinfo : EIATTR_EXIT_INSTR_OFFSETS
	.align		4
        /*0048*/ 	.byte	0x04, 0x1c
        /*004a*/ 	.short	(.L_15 - .L_14)


	//   ....[0]....
.L_14:
        /*004c*/ 	.word	0x000000d0


	//----- nvinfo : EIATTR_CBANK_PARAM_SIZE
	.align		4
.L_15:
        /*0050*/ 	.byte	0x03, 0x19
        /*0052*/ 	.short	0x0018


	//----- nvinfo : EIATTR_PARAM_CBANK
	.align		4
        /*0054*/ 	.byte	0x04, 0x0a
        /*0056*/ 	.short	(.L_17 - .L_16)
	.align		4
.L_16:
        /*0058*/ 	.word	index@(.nv.constant0._Z12vectorAddGPUPiS_S_)
        /*005c*/ 	.short	0x0380
        /*005e*/ 	.short	0x0018


	//----- nvinfo : EIATTR_SW_WAR
	.align		4
.L_17:
        /*0060*/ 	.byte	0x04, 0x36
        /*0062*/ 	.short	(.L_19 - .L_18)
.L_18:
        /*0064*/ 	.word	0x00000008
.L_19:


//--------------------- .nv.callgraph             --------------------------
	.section	.nv.callgraph,"",@"SHT_CUDA_CALLGRAPH"
	.align	4
	.sectionentsize	8
	.align		4
        /*0000*/ 	.word	0x00000000
	.align		4
        /*0004*/ 	.word	0xffffffff
	.align		4
        /*0008*/ 	.word	0x00000000
	.align		4
        /*000c*/ 	.word	0xfffffffe
	.align		4
        /*0010*/ 	.word	0x00000000
	.align		4
        /*0014*/ 	.word	0xfffffffd
	.align		4
        /*0018*/ 	.word	0x00000000
	.align		4
        /*001c*/ 	.word	0xfffffffc


//--------------------- .text._Z12vectorAddGPUPiS_S_ --------------------------
	.section	.text._Z12vectorAddGPUPiS_S_,"ax",@progbits
	.align	128
        .global         _Z12vectorAddGPUPiS_S_
        .type           _Z12vectorAddGPUPiS_S_,@function
        .size           _Z12vectorAddGPUPiS_S_,(.L_x_1 - _Z12vectorAddGPUPiS_S_)
        .other          _Z12vectorAddGPUPiS_S_,@"STO_CUDA_ENTRY STV_DEFAULT"
_Z12vectorAddGPUPiS_S_:
.text._Z12vectorAddGPUPiS_S_:
[----:B------:R-:W-:Y:S01]  /*0000*/  LDC R1, c[0x0][0x37c] ;  /* 0x0000df00ff017b82 */ /* 0x000fe20000000800 */
[----:B------:R-:W0:Y:S07]  /*0010*/  S2R R9, SR_CTAID.X ;  /* 0x0000000000097919 */ /* 0x000e2e0000002500 */
[----:B------:R-:W0:Y:S01]  /*0020*/  LDC.64 R2, c[0x0][0x380] ;  /* 0x0000e000ff027b82 */ /* 0x000e220000000a00 */
[----:B------:R-:W1:Y:S07]  /*0030*/  LDCU.64 UR4, c[0x0][0x358] ;  /* 0x00006b00ff0477ac */ /* 0x000e6e0008000a00 */
[----:B------:R-:W2:Y:S08]  /*0040*/  LDC.64 R4, c[0x0][0x388] ;  /* 0x0000e200ff047b82 */ /* 0x000eb00000000a00 */
[----:B------:R-:W3:Y:S01]  /*0050*/  LDC.64 R6, c[0x0][0x390] ;  /* 0x0000e400ff067b82 */ /* 0x000ee20000000a00 */
[----:B0-----:R-:W-:-:S04]  /*0060*/  IMAD.WIDE.U32 R2, R9, 0x4, R2 ;  /* 0x0000000409027825 */ /* 0x001fc800078e0002 */
[C---:B--2---:R-:W-:Y:S02]  /*0070*/  IMAD.WIDE.U32 R4, R9.reuse, 0x4, R4 ;  /* 0x0000000409047825 */ /* 0x044fe400078e0004 */
[----:B-1----:R-:W2:Y:S04]  /*0080*/  LDG.E R2, desc[UR4][R2.64] ;  /* 0x0000000402027981 */ /* 0x002ea8000c1e1900 */
[----:B------:R-:W2:Y:S01]  /*0090*/  LDG.E R5, desc[UR4][R4.64] ;  /* 0x0000000404057981 */ /* 0x000ea2000c1e1900 */
[----:B---3--:R-:W-:Y:S01]  /*00a0*/  IMAD.WIDE.U32 R6, R9, 0x4, R6 ;  /* 0x0000000409067825 */ /* 0x008fe200078e0006 */
[----:B--2---:R-:W-:-:S05]  /*00b0*/  IADD3 R9, PT, PT, R2, R5, RZ ;  /* 0x0000000502097210 */ /* 0x004fca0007ffe0ff */
[----:B------:R-:W-:Y:S01]  /*00c0*/  STG.E desc[UR4][R6.64], R9 ;  /* 0x0000000906007986 */ /* 0x000fe2000c101904 */
[----:B------:R-:W-:Y:S05]  /*00d0*/  EXIT ;  /* 0x000000000000794d */ /* 0x000fea0003800000 */
.L_x_0:
[----:B------:R-:W-:-:S00]  /*00e0*/  BRA `(.L_x_0) ;  /* 0xfffffffc00fc7947 */ /* 0x000fc0000383ffff */
[----:B------:R-:W-:-:S00]  /*00f0*/  NOP ;  /* 0x0000000000007918 */ /* 0x000fc00000000000 */
        /* <DEDUP_REMOVED lines=8> */
.L_x_1:


//--------------------- .nv.shared.reserved.0     --------------------------
	.section	.nv.shared.reserved.0,"aw",@nobits
	.weak		__nv_reservedSMEM_offset_0_alias
	.size		__nv_reservedSMEM_offset_0_alias, 0, 64
	.other		__nv_reservedSMEM_offset_0_alias,@"STO_CUDA_RESERVED_SHARED STV_DEFAULT"
__nv_reservedSMEM_offset_0_alias:
	.zero		0
	.zero		64


//--------------------- .nv.constant0._Z12vectorAddGPUPiS_S_ --------------------------
	.section	.nv.constant0._Z12vectorAddGPUPiS_S_,"a",@progbits
	.sectionflags	@""
	.align	4
.nv.constant0._Z12vectorAddGPUPiS_S_:
	.zero		920


//--------------------- SYMBOLS --------------------------

	.type		.nv.reservedSmem.offset0,@object
	.size		.nv.reservedSmem.offset0,0x4
